//
// Generated by NVIDIA NVVM Compiler
//
// Compiler Build ID: CL-36424714
// Cuda compilation tools, release 13.0, V13.0.88
// Based on NVVM 20.0.0
//

.version 9.0
.target sm_100
.address_size 64

	// .globl	_Z6vecGPUiPfS_S_

.visible .entry _Z6vecGPUiPfS_S_(
	.param .u32 _Z6vecGPUiPfS_S__param_0,
	.param .u64 .ptr .align 1 _Z6vecGPUiPfS_S__param_1,
	.param .u64 .ptr .align 1 _Z6vecGPUiPfS_S__param_2,
	.param .u64 .ptr .align 1 _Z6vecGPUiPfS_S__param_3
)
{
	.reg .pred 	%p<2>;
	.reg .b32 	%r<6>;
	.reg .b32 	%f<6>;
	.reg .b64 	%rd<11>;

	ld.param.u32 	%r2, [_Z6vecGPUiPfS_S__param_0];
	ld.param.u64 	%rd1, [_Z6vecGPUiPfS_S__param_1];
	ld.param.u64 	%rd2, [_Z6vecGPUiPfS_S__param_2];
	ld.param.u64 	%rd3, [_Z6vecGPUiPfS_S__param_3];
	mov.u32 	%r3, %tid.x;
	mov.u32 	%r4, %ntid.x;
	mov.u32 	%r5, %ctaid.x;
	mad.lo.s32 	%r1, %r4, %r5, %r3;
	setp.ge.s32 	%p1, %r1, %r2;
	@%p1 bra 	$L__BB0_2;
	cvta.to.global.u64 	%rd4, %rd1;
	cvta.to.global.u64 	%rd5, %rd2;
	cvta.to.global.u64 	%rd6, %rd3;
	mul.wide.s32 	%rd7, %r1, 4;
	add.s64 	%rd8, %rd4, %rd7;
	ld.global.f32 	%f1, [%rd8];
	add.s64 	%rd9, %rd5, %rd7;
	ld.global.f32 	%f2, [%rd9];
	add.f32 	%f3, %f1, %f2;
	add.s64 	%rd10, %rd6, %rd7;
	ld.global.f32 	%f4, [%rd10];
	add.f32 	%f5, %f4, %f3;
	st.global.f32 	[%rd10], %f5;
$L__BB0_2:
	ret;

}


// ===== COMPILED SASS (sm_100) =====

	.target	sm_100

	.elftype	@"ET_EXEC"


//--------------------- .note.nv.tkinfo           --------------------------
	.section	.note.nv.tkinfo,"",@"SHT_NOTE"
	.sectionflags	@"SHF_NOTE_NV_TKINFO"
	.tkinfo
        /*0018*/ 	.word	0x00000002
        /*0030*/ 	.string	""
        /*0030*/ 	.string	"ptxas"
        /*0030*/ 	.string	"Cuda compilation tools, release 13.0, V13.0.88"
        /*0030*/ 	.string	"Build cuda_13.0.r13.0/compiler.36424714_0"
        /*0030*/ 	.string	"-arch sm_100 -m 64 "



//--------------------- .note.nv.cuinfo           --------------------------
	.section	.note.nv.cuinfo,"",@"SHT_NOTE"
	.sectionflags	@"SHF_NOTE_NV_CUINFO"
        /*0018*/ 	.short	0x0002
        /*001a*/ 	.short	0x0064
        /*001c*/ 	.short	0x0082
	.zero		2


//--------------------- .nv.info                  --------------------------
	.section	.nv.info,"",@"SHT_CUDA_INFO"
	.align	4


	//----- nvinfo : EIATTR_REGCOUNT
	.align		4
        /*0000*/ 	.byte	0x04, 0x2f
        /*0002*/ 	.short	(.L_1 - .L_0)
	.align		4
.L_0:
        /*0004*/ 	.word	index@(_Z6vecGPUiPfS_S_)
        /*0008*/ 	.word	0x0000000c


	//----- nvinfo : EIATTR_FRAME_SIZE
	.align		4
.L_1:
        /*000c*/ 	.byte	0x04, 0x11
        /*000e*/ 	.short	(.L_3 - .L_2)
	.align		4
.L_2:
        /*0010*/ 	.word	index@(_Z6vecGPUiPfS_S_)
        /*0014*/ 	.word	0x00000000


	//----- nvinfo : EIATTR_MIN_STACK_SIZE
	.align		4
.L_3:
        /*0018*/ 	.byte	0x04, 0x12
        /*001a*/ 	.short	(.L_5 - .L_4)
	.align		4
.L_4:
        /*001c*/ 	.word	index@(_Z6vecGPUiPfS_S_)
        /*0020*/ 	.word	0x00000000
.L_5:


//--------------------- .nv.compat                --------------------------
	.section	.nv.compat,"",@"SHT_CUDA_COMPAT_INFO"
	.align	4
        /*0000*/ 	.byte	0x02, 0x09, 0x00, 0x00, 0x02, 0x02, 0x01, 0x00, 0x02, 0x05, 0x05, 0x00, 0x03, 0x07, 0x01, 0x01
        /*0010*/ 	.byte	0x02, 0x03, 0x00, 0x00, 0x02, 0x06, 0x01, 0x00, 0x04, 0x0b, 0x08, 0x00, 0x09, 0x00, 0x00, 0x00
        /*0020*/ 	.byte	0x00, 0x00, 0x00, 0x00


//--------------------- .nv.info._Z6vecGPUiPfS_S_ --------------------------
	.section	.nv.info._Z6vecGPUiPfS_S_,"",@"SHT_CUDA_INFO"
	.sectionflags	@""
	.align	4


	//----- nvinfo : EIATTR_CUDA_API_VERSION
	.align		4
        /*0000*/ 	.byte	0x04, 0x37
        /*0002*/ 	.short	(.L_7 - .L_6)
.L_6:
        /*0004*/ 	.word	0x00000082


	//----- nvinfo : EIATTR_KPARAM_INFO
	.align		4
.L_7:
        /*0008*/ 	.byte	0x04, 0x17
        /*000a*/ 	.short	(.L_9 - .L_8)
.L_8:
        /*000c*/ 	.word	0x00000000
        /*0010*/ 	.short	0x0003
        /*0012*/ 	.short	0x0018
        /*0014*/ 	.byte	0x00, 0xf5, 0x21, 0x00


	//----- nvinfo : EIATTR_KPARAM_INFO
	.align		4
.L_9:
        /*0018*/ 	.byte	0x04, 0x17
        /*001a*/ 	.short	(.L_11 - .L_10)
.L_10:
        /*001c*/ 	.word	0x00000000
        /*0020*/ 	.short	0x0002
        /*0022*/ 	.short	0x0010
        /*0024*/ 	.byte	0x00, 0xf5, 0x21, 0x00


	//----- nvinfo : EIATTR_KPARAM_INFO
	.align		4
.L_11:
        /*0028*/ 	.byte	0x04, 0x17
        /*002a*/ 	.short	(.L_13 - .L_12)
.L_12:
        /*002c*/ 	.word	0x00000000
        /*0030*/ 	.short	0x0001
        /*0032*/ 	.short	0x0008
        /*0034*/ 	.byte	0x00, 0xf5, 0x21, 0x00


	//----- nvinfo : EIATTR_KPARAM_INFO
	.align		4
.L_13:
        /*0038*/ 	.byte	0x04, 0x17
        /*003a*/ 	.short	(.L_15 - .L_14)
.L_14:
        /*003c*/ 	.word	0x00000000
        /*0040*/ 	.short	0x0000
        /*0042*/ 	.short	0x0000
        /*0044*/ 	.byte	0x00, 0xf0, 0x11, 0x00


	//----- nvinfo : EIATTR_SPARSE_MMA_MASK
	.align		4
.L_15:
        /*0048*/ 	.byte	0x03, 0x50
        /*004a*/ 	.short	0x0000


	//----- nvinfo : EIATTR_MAXREG_COUNT
	.align		4
        /*004c*/ 	.byte	0x03, 0x1b
        /*004e*/ 	.short	0x00ff


	//----- nvinfo : EIATTR_MERCURY_ISA_VERSION
	.align		4
        /*0050*/ 	.byte	0x03, 0x5f
        /*0052*/ 	.short	0x0101


	//----- nvinfo : EIATTR_VRC_CTA_INIT_COUNT
	.align		4
        /*0054*/ 	.byte	0x02, 0x4a
	.zero		1
	.zero		1


	//----- nvinfo : EIATTR_EXIT_INSTR_OFFSETS
	.align		4
        /*0058*/ 	.byte	0x04, 0x1c
        /*005a*/ 	.short	(.L_17 - .L_16)


	//   ....[0]....
.L_16:
        /*005c*/ 	.word	0x00000070


	//   ....[1]....
        /*0060*/ 	.word	0x00000150


	//----- nvinfo : EIATTR_CBANK_PARAM_SIZE
	.align		4
.L_17:
        /*0064*/ 	.byte	0x03, 0x19
        /*0066*/ 	.short	0x0020


	//----- nvinfo : EIATTR_PARAM_CBANK
	.align		4
        /*0068*/ 	.byte	0x04, 0x0a
        /*006a*/ 	.short	(.L_19 - .L_18)
	.align		4
.L_18:
        /*006c*/ 	.word	index@(.nv.constant0._Z6vecGPUiPfS_S_)
        /*0070*/ 	.short	0x0380
        /*0072*/ 	.short	0x0020


	//----- nvinfo : EIATTR_SW_WAR
	.align		4
.L_19:
        /*0074*/ 	.byte	0x04, 0x36
        /*0076*/ 	.short	(.L_21 - .L_20)
.L_20:
        /*0078*/ 	.word	0x00000008
.L_21:


//--------------------- .nv.callgraph             --------------------------
	.section	.nv.callgraph,"",@"SHT_CUDA_CALLGRAPH"
	.align	4
	.sectionentsize	8
	.align		4
        /*0000*/ 	.word	0x00000000
	.align		4
        /*0004*/ 	.word	0xffffffff
	.align		4
        /*0008*/ 	.word	0x00000000
	.align		4
        /*000c*/ 	.word	0xfffffffe
	.align		4
        /*0010*/ 	.word	0x00000000
	.align		4
        /*0014*/ 	.word	0xfffffffd
	.align		4
        /*0018*/ 	.word	0x00000000
	.align		4
        /*001c*/ 	.word	0xfffffffc


//--------------------- .text._Z6vecGPUiPfS_S_    --------------------------
	.section	.text._Z6vecGPUiPfS_S_,"ax",@progbits
	.align	128
        .global         _Z6vecGPUiPfS_S_
        .type           _Z6vecGPUiPfS_S_,@function
        .size           _Z6vecGPUiPfS_S_,(.L_x_1 - _Z6vecGPUiPfS_S_)
        .other          _Z6vecGPUiPfS_S_,@"STO_CUDA_ENTRY STV_DEFAULT"
_Z6vecGPUiPfS_S_:
.text._Z6vecGPUiPfS_S_:
[----:B------:R-:W-:Y:S01]  /*0000*/  LDC R1, c[0x0][0x37c] ;  /* 0x0000df00ff017b82 */ /* 0x000fe20000000800 */
[----:B------:R-:W0:Y:S01]  /*0010*/  S2R R9, SR_TID.X ;  /* 0x0000000000097919 */ /* 0x000e220000002100 */
[----:B------:R-:W0:Y:S01]  /*0020*/  LDCU UR4, c[0x0][0x360] ;  /* 0x00006c00ff0477ac */ /* 0x000e220008000800 */
[----:B------:R-:W0:Y:S01]  /*0030*/  S2R R0, SR_CTAID.X ;  /* 0x0000000000007919 */ /* 0x000e220000002500 */
[----:B------:R-:W1:Y:S01]  /*0040*/  LDCU UR5, c[0x0][0x380] ;  /* 0x00007000ff0577ac */ /* 0x000e620008000800 */
[----:B0-----:R-:W-:-:S05]  /*0050*/  IMAD R9, R0, UR4, R9 ;  /* 0x0000000400097c24 */ /* 0x001fca000f8e0209 */
[----:B-1----:R-:W-:-:S13]  /*0060*/  ISETP.GE.AND P0, PT, R9, UR5, PT ;  /* 0x0000000509007c0c */ /* 0x002fda000bf06270 */
[----:B------:R-:W-:Y:S05]  /*0070*/  @P0 EXIT ;  /* 0x000000000000094d */ /* 0x000fea0003800000 */
[----:B------:R-:W0:Y:S01]  /*0080*/  LDC.64 R2, c[0x0][0x388] ;  /* 0x0000e200ff027b82 */ /* 0x000e220000000a00 */
[----:B------:R-:W1:Y:S07]  /*0090*/  LDCU.64 UR4, c[0x0][0x358] ;  /* 0x00006b00ff0477ac */ /* 0x000e6e0008000a00 */
[----:B------:R-:W2:Y:S08]  /*00a0*/  LDC.64 R4, c[0x0][0x390] ;  /* 0x0000e400ff047b82 */ /* 0x000eb00000000a00 */
[----:B------:R-:W3:Y:S01]  /*00b0*/  LDC.64 R6, c[0x0][0x398] ;  /* 0x0000e600ff067b82 */ /* 0x000ee20000000a00 */
[----:B0-----:R-:W-:-:S06]  /*00c0*/  IMAD.WIDE R2, R9, 0x4, R2 ;  /* 0x0000000409027825 */ /* 0x001fcc00078e0202 */
[----:B-1----:R-:W4:Y:S01]  /*00d0*/  LDG.E R2, desc[UR4][R2.64] ;  /* 0x0000000402027981 */ /* 0x002f22000c1e1900 */
[----:B--2---:R-:W-:-:S06]  /*00e0*/  IMAD.WIDE R4, R9, 0x4, R4 ;  /* 0x0000000409047825 */ /* 0x004fcc00078e0204 */
[----:B------:R-:W4:Y:S01]  /*00f0*/  LDG.E R5, desc[UR4][R4.64] ;  /* 0x0000000404057981 */ /* 0x000f22000c1e1900 */
[----:B---3--:R-:W-:-:S05]  /*0100*/  IMAD.WIDE R6, R9, 0x4, R6 ;  /* 0x0000000409067825 */ /* 0x008fca00078e0206 */
[----:B------:R-:W2:Y:S01]  /*0110*/  LDG.E R9, desc[UR4][R6.64] ;  /* 0x0000000406097981 */ /* 0x000ea2000c1e1900 */
[----:B----4-:R-:W-:-:S04]  /*0120*/  FADD R0, R2, R5 ;  /* 0x0000000502007221 */ /* 0x010fc80000000000 */
[----:B--2---:R-:W-:-:S05]  /*0130*/  FADD R9, R0, R9 ;  /* 0x0000000900097221 */ /* 0x004fca0000000000 */
[----:B------:R-:W-:Y:S01]  /*0140*/  STG.E desc[UR4][R6.64], R9 ;  /* 0x0000000906007986 */ /* 0x000fe2000c101904 */
[----:B------:R-:W-:Y:S05]  /*0150*/  EXIT ;  /* 0x000000000000794d */ /* 0x000fea0003800000 */
.L_x_0:
[----:B------:R-:W-:-:S00]  /*0160*/  BRA `(.L_x_0) ;  /* 0xfffffffc00fc7947 */ /* 0x000fc0000383ffff */
[----:B------:R-:W-:-:S00]  /*0170*/  NOP ;  /* 0x0000000000007918 */ /* 0x000fc00000000000 */
        /* <DEDUP_REMOVED lines=8> */
.L_x_1:


//--------------------- .nv.shared.reserved.0     --------------------------
	.section	.nv.shared.reserved.0,"aw",@nobits
	.weak		__nv_reservedSMEM_offset_0_alias
	.size		__nv_reservedSMEM_offset_0_alias, 0, 64
	.other		__nv_reservedSMEM_offset_0_alias,@"STO_CUDA_RESERVED_SHARED STV_DEFAULT"
__nv_reservedSMEM_offset_0_alias:
	.zero		0
	.zero		64


//--------------------- .nv.constant0._Z6vecGPUiPfS_S_ --------------------------
	.section	.nv.constant0._Z6vecGPUiPfS_S_,"a",@progbits
	.sectionflags	@""
	.align	4
.nv.constant0._Z6vecGPUiPfS_S_:
	.zero		928


//--------------------- SYMBOLS --------------------------

	.type		.nv.reservedSmem.offset0,@object
	.size		.nv.reservedSmem.offset0,0x4
